//
// Generated by NVIDIA NVVM Compiler
//
// Compiler Build ID: CL-36424714
// Cuda compilation tools, release 13.0, V13.0.88
// Based on NVVM 20.0.0
//

.version 9.0
.target sm_100
.address_size 64

	// .globl	_Z8myKernelPiii

.visible .entry _Z8myKernelPiii(
	.param .u64 .ptr .align 1 _Z8myKernelPiii_param_0,
	.param .u32 _Z8myKernelPiii_param_1,
	.param .u32 _Z8myKernelPiii_param_2
)
{
	.reg .b32 	%r<4>;
	.reg .b64 	%rd<5>;

	ld.param.u64 	%rd1, [_Z8myKernelPiii_param_0];
	ld.param.u32 	%r1, [_Z8myKernelPiii_param_1];
	ld.param.u32 	%r2, [_Z8myKernelPiii_param_2];
	cvta.to.global.u64 	%rd2, %rd1;
	mov.u32 	%r3, %tid.x;
	mul.wide.u32 	%rd3, %r3, 4;
	add.s64 	%rd4, %rd2, %rd3;
	st.global.u32 	[%rd4], %r1;
	st.global.u32 	[%rd4+4], %r2;
	ret;

}


// ===== COMPILED SASS (sm_100) =====

	.target	sm_100

	.elftype	@"ET_EXEC"


//--------------------- .note.nv.tkinfo           --------------------------
	.section	.note.nv.tkinfo,"",@"SHT_NOTE"
	.sectionflags	@"SHF_NOTE_NV_TKINFO"
	.tkinfo
        /*0018*/ 	.word	0x00000002
        /*0030*/ 	.string	""
        /*0030*/ 	.string	"ptxas"
        /*0030*/ 	.string	"Cuda compilation tools, release 13.0, V13.0.88"
        /*0030*/ 	.string	"Build cuda_13.0.r13.0/compiler.36424714_0"
        /*0030*/ 	.string	"-arch sm_100 -m 64 "



//--------------------- .note.nv.cuinfo           --------------------------
	.section	.note.nv.cuinfo,"",@"SHT_NOTE"
	.sectionflags	@"SHF_NOTE_NV_CUINFO"
        /*0018*/ 	.short	0x0002
        /*001a*/ 	.short	0x0064
        /*001c*/ 	.short	0x0082
	.zero		2


//--------------------- .nv.info                  --------------------------
	.section	.nv.info,"",@"SHT_CUDA_INFO"
	.align	4


	//----- nvinfo : EIATTR_REGCOUNT
	.align		4
        /*0000*/ 	.byte	0x04, 0x2f
        /*0002*/ 	.short	(.L_1 - .L_0)
	.align		4
.L_0:
        /*0004*/ 	.word	index@(_Z8myKernelPiii)
        /*0008*/ 	.word	0x0000000a


	//----- nvinfo : EIATTR_FRAME_SIZE
	.align		4
.L_1:
        /*000c*/ 	.byte	0x04, 0x11
        /*000e*/ 	.short	(.L_3 - .L_2)
	.align		4
.L_2:
        /*0010*/ 	.word	index@(_Z8myKernelPiii)
        /*0014*/ 	.word	0x00000000


	//----- nvinfo : EIATTR_MIN_STACK_SIZE
	.align		4
.L_3:
        /*0018*/ 	.byte	0x04, 0x12
        /*001a*/ 	.short	(.L_5 - .L_4)
	.align		4
.L_4:
        /*001c*/ 	.word	index@(_Z8myKernelPiii)
        /*0020*/ 	.word	0x00000000
.L_5:


//--------------------- .nv.compat                --------------------------
	.section	.nv.compat,"",@"SHT_CUDA_COMPAT_INFO"
	.align	4
        /*0000*/ 	.byte	0x02, 0x09, 0x00, 0x00, 0x02, 0x02, 0x01, 0x00, 0x02, 0x05, 0x05, 0x00, 0x03, 0x07, 0x01, 0x01
        /*0010*/ 	.byte	0x02, 0x03, 0x00, 0x00, 0x02, 0x06, 0x01, 0x00, 0x04, 0x0b, 0x08, 0x00, 0x09, 0x00, 0x00, 0x00
        /*0020*/ 	.byte	0x00, 0x00, 0x00, 0x00


//--------------------- .nv.info._Z8myKernelPiii  --------------------------
	.section	.nv.info._Z8myKernelPiii,"",@"SHT_CUDA_INFO"
	.sectionflags	@""
	.align	4


	//----- nvinfo : EIATTR_CUDA_API_VERSION
	.align		4
        /*0000*/ 	.byte	0x04, 0x37
        /*0002*/ 	.short	(.L_7 - .L_6)
.L_6:
        /*0004*/ 	.word	0x00000082


	//----- nvinfo : EIATTR_KPARAM_INFO
	.align		4
.L_7:
        /*0008*/ 	.byte	0x04, 0x17
        /*000a*/ 	.short	(.L_9 - .L_8)
.L_8:
        /*000c*/ 	.word	0x00000000
        /*0010*/ 	.short	0x0002
        /*0012*/ 	.short	0x000c
        /*0014*/ 	.byte	0x00, 0xf0, 0x11, 0x00


	//----- nvinfo : EIATTR_KPARAM_INFO
	.align		4
.L_9:
        /*0018*/ 	.byte	0x04, 0x17
        /*001a*/ 	.short	(.L_11 - .L_10)
.L_10:
        /*001c*/ 	.word	0x00000000
        /*0020*/ 	.short	0x0001
        /*0022*/ 	.short	0x0008
        /*0024*/ 	.byte	0x00, 0xf0, 0x11, 0x00


	//----- nvinfo : EIATTR_KPARAM_INFO
	.align		4
.L_11:
        /*0028*/ 	.byte	0x04, 0x17
        /*002a*/ 	.short	(.L_13 - .L_12)
.L_12:
        /*002c*/ 	.word	0x00000000
        /*0030*/ 	.short	0x0000
        /*0032*/ 	.short	0x0000
        /*0034*/ 	.byte	0x00, 0xf5, 0x21, 0x00


	//----- nvinfo : EIATTR_SPARSE_MMA_MASK
	.align		4
.L_13:
        /*0038*/ 	.byte	0x03, 0x50
        /*003a*/ 	.short	0x0000


	//----- nvinfo : EIATTR_MAXREG_COUNT
	.align		4
        /*003c*/ 	.byte	0x03, 0x1b
        /*003e*/ 	.short	0x00ff


	//----- nvinfo : EIATTR_MERCURY_ISA_VERSION
	.align		4
        /*0040*/ 	.byte	0x03, 0x5f
        /*0042*/ 	.short	0x0101


	//----- nvinfo : EIATTR_VRC_CTA_INIT_COUNT
	.align		4
        /*0044*/ 	.byte	0x02, 0x4a
	.zero		1
	.zero		1


	//----- nvinfo : EIATTR_EXIT_INSTR_OFFSETS
	.align		4
        /*0048*/ 	.byte	0x04, 0x1c
        /*004a*/ 	.short	(.L_15 - .L_14)


	//   ....[0]....
.L_14:
        /*004c*/ 	.word	0x00000080


	//----- nvinfo : EIATTR_CBANK_PARAM_SIZE
	.align		4
.L_15:
        /*0050*/ 	.byte	0x03, 0x19
        /*0052*/ 	.short	0x0010


	//----- nvinfo : EIATTR_PARAM_CBANK
	.align		4
        /*0054*/ 	.byte	0x04, 0x0a
        /*0056*/ 	.short	(.L_17 - .L_16)
	.align		4
.L_16:
        /*0058*/ 	.word	index@(.nv.constant0._Z8myKernelPiii)
        /*005c*/ 	.short	0x0380
        /*005e*/ 	.short	0x0010


	//----- nvinfo : EIATTR_SW_WAR
	.align		4
.L_17:
        /*0060*/ 	.byte	0x04, 0x36
        /*0062*/ 	.short	(.L_19 - .L_18)
.L_18:
        /*0064*/ 	.word	0x00000008
.L_19:


//--------------------- .nv.callgraph             --------------------------
	.section	.nv.callgraph,"",@"SHT_CUDA_CALLGRAPH"
	.align	4
	.sectionentsize	8
	.align		4
        /*0000*/ 	.word	0x00000000
	.align		4
        /*0004*/ 	.word	0xffffffff
	.align		4
        /*0008*/ 	.word	0x00000000
	.align		4
        /*000c*/ 	.word	0xfffffffe
	.align		4
        /*0010*/ 	.word	0x00000000
	.align		4
        /*0014*/ 	.word	0xfffffffd
	.align		4
        /*0018*/ 	.word	0x00000000
	.align		4
        /*001c*/ 	.word	0xfffffffc


//--------------------- .text._Z8myKernelPiii     --------------------------
	.section	.text._Z8myKernelPiii,"ax",@progbits
	.align	128
        .global         _Z8myKernelPiii
        .type           _Z8myKernelPiii,@function
        .size           _Z8myKernelPiii,(.L_x_1 - _Z8myKernelPiii)
        .other          _Z8myKernelPiii,@"STO_CUDA_ENTRY STV_DEFAULT"
_Z8myKernelPiii:
.text._Z8myKernelPiii:
[----:B------:R-:W-:Y:S01]  /*0000*/  LDC R1, c[0x0][0x37c] ;  /* 0x0000df00ff017b82 */ /* 0x000fe20000000800 */
[----:B------:R-:W0:Y:S07]  /*0010*/  S2R R5, SR_TID.X ;  /* 0x0000000000057919 */ /* 0x000e2e0000002100 */
[----:B------:R-:W0:Y:S01]  /*0020*/  LDC.64 R2, c[0x0][0x380] ;  /* 0x0000e000ff027b82 */ /* 0x000e220000000a00 */
[----:B------:R-:W1:Y:S07]  /*0030*/  LDCU.64 UR4, c[0x0][0x358] ;  /* 0x00006b00ff0477ac */ /* 0x000e6e0008000a00 */
[----:B------:R-:W1:Y:S01]  /*0040*/  LDC.64 R6, c[0x0][0x388] ;  /* 0x0000e200ff067b82 */ /* 0x000e620000000a00 */
[----:B0-----:R-:W-:-:S05]  /*0050*/  IMAD.WIDE.U32 R2, R5, 0x4, R2 ;  /* 0x0000000405027825 */ /* 0x001fca00078e0002 */
[----:B-1----:R-:W-:Y:S04]  /*0060*/  STG.E desc[UR4][R2.64], R6 ;  /* 0x0000000602007986 */ /* 0x002fe8000c101904 */
[----:B------:R-:W-:Y:S01]  /*0070*/  STG.E desc[UR4][R2.64+0x4], R7 ;  /* 0x0000040702007986 */ /* 0x000fe2000c101904 */
[----:B------:R-:W-:Y:S05]  /*0080*/  EXIT ;  /* 0x000000000000794d */ /* 0x000fea0003800000 */
.L_x_0:
[----:B------:R-:W-:-:S00]  /*0090*/  BRA `(.L_x_0) ;  /* 0xfffffffc00fc7947 */ /* 0x000fc0000383ffff */
[----:B------:R-:W-:-:S00]  /*00a0*/  NOP ;  /* 0x0000000000007918 */ /* 0x000fc00000000000 */
        /* <DEDUP_REMOVED lines=13> */
.L_x_1:


//--------------------- .nv.shared.reserved.0     --------------------------
	.section	.nv.shared.reserved.0,"aw",@nobits
	.weak		__nv_reservedSMEM_offset_0_alias
	.size		__nv_reservedSMEM_offset_0_alias, 0, 64
	.other		__nv_reservedSMEM_offset_0_alias,@"STO_CUDA_RESERVED_SHARED STV_DEFAULT"
__nv_reservedSMEM_offset_0_alias:
	.zero		0
	.zero		64


//--------------------- .nv.constant0._Z8myKernelPiii --------------------------
	.section	.nv.constant0._Z8myKernelPiii,"a",@progbits
	.sectionflags	@""
	.align	4
.nv.constant0._Z8myKernelPiii:
	.zero		912


//--------------------- SYMBOLS --------------------------

	.type		.nv.reservedSmem.offset0,@object
	.size		.nv.reservedSmem.offset0,0x4
